//
// Generated by NVIDIA NVVM Compiler
//
// Compiler Build ID: CL-36424714
// Cuda compilation tools, release 13.0, V13.0.88
// Based on NVVM 20.0.0
//

.version 9.0
.target sm_100
.address_size 64

	// .globl	_Z29ada_hgemm_m64n64k64_fp16_sm89P6__halfS0_S0_S0_jjj
.extern .shared .align 1024 .b8 smem[];

.visible .entry _Z29ada_hgemm_m64n64k64_fp16_sm89P6__halfS0_S0_S0_jjj(
	.param .u64 .ptr .align 1 _Z29ada_hgemm_m64n64k64_fp16_sm89P6__halfS0_S0_S0_jjj_param_0,
	.param .u64 .ptr .align 1 _Z29ada_hgemm_m64n64k64_fp16_sm89P6__halfS0_S0_S0_jjj_param_1,
	.param .u64 .ptr .align 1 _Z29ada_hgemm_m64n64k64_fp16_sm89P6__halfS0_S0_S0_jjj_param_2,
	.param .u64 .ptr .align 1 _Z29ada_hgemm_m64n64k64_fp16_sm89P6__halfS0_S0_S0_jjj_param_3,
	.param .u32 _Z29ada_hgemm_m64n64k64_fp16_sm89P6__halfS0_S0_S0_jjj_param_4,
	.param .u32 _Z29ada_hgemm_m64n64k64_fp16_sm89P6__halfS0_S0_S0_jjj_param_5,
	.param .u32 _Z29ada_hgemm_m64n64k64_fp16_sm89P6__halfS0_S0_S0_jjj_param_6
)
{
	.reg .b16 	%rs<2>;
	.reg .b32 	%r<279>;
	.reg .b32 	%f<2>;
	.reg .b64 	%rd<64>;

	ld.param.u64 	%rd43, [_Z29ada_hgemm_m64n64k64_fp16_sm89P6__halfS0_S0_S0_jjj_param_0];
	ld.param.u64 	%rd44, [_Z29ada_hgemm_m64n64k64_fp16_sm89P6__halfS0_S0_S0_jjj_param_1];
	ld.param.u64 	%rd45, [_Z29ada_hgemm_m64n64k64_fp16_sm89P6__halfS0_S0_S0_jjj_param_3];
	ld.param.u32 	%r240, [_Z29ada_hgemm_m64n64k64_fp16_sm89P6__halfS0_S0_S0_jjj_param_5];
	mov.f32 	%f1, 0f00000000;
	// begin inline asm
	{  cvt.rn.f16.f32 %rs1, %f1;}

	// end inline asm
	mov.b32 	%r21, {%rs1, %rs1};
	mov.u32 	%r241, %tid.x;
	and.b32  	%r242, %r241, 31;
	mov.u32 	%r243, %ctaid.x;
	shl.b32 	%r244, %r243, 12;
	mov.u32 	%r245, %ctaid.y;
	shl.b32 	%r246, %r245, 6;
	add.s32 	%r247, %r244, %r246;
	shl.b32 	%r248, %r241, 5;
	and.b32  	%r249, %r248, 3072;
	shr.u32 	%r250, %r241, 3;
	and.b32  	%r251, %r250, 112;
	shl.b32 	%r252, %r241, 4;
	and.b32  	%r253, %r252, 448;
	shl.b32 	%r254, %r241, 1;
	and.b32  	%r255, %r254, 6;
	add.s32 	%r256, %r247, %r251;
	add.s32 	%r257, %r256, %r253;
	or.b32  	%r258, %r257, %r255;
	add.s32 	%r259, %r258, %r249;
	shl.b32 	%r260, %r241, 3;
	and.b32  	%r261, %r260, 8128;
	add.s32 	%r262, %r261, %r244;
	and.b32  	%r263, %r260, 56;
	or.b32  	%r264, %r262, %r263;
	add.s32 	%r265, %r261, %r246;
	or.b32  	%r266, %r265, %r263;
	mad.lo.s32 	%r267, %r250, 72, %r263;
	mul.wide.u32 	%rd46, %r267, 2;
	mov.u32 	%r268, smem;
	cvt.u64.u32 	%rd47, %r268;
	cvta.shared.u64 	%rd48, %rd47;
	add.s64 	%rd1, %rd48, %rd46;
	// begin inline asm
	{.reg .u64 u64addr;
 cvta.to.shared.u64 u64addr, %rd1;
 cvt.u32.u64 %r1, u64addr;}

	// end inline asm
	add.s64 	%rd2, %rd1, 18432;
	// begin inline asm
	{.reg .u64 u64addr;
 cvta.to.shared.u64 u64addr, %rd2;
 cvt.u32.u64 %r2, u64addr;}

	// end inline asm
	mul.wide.u32 	%rd49, %r264, 2;
	add.s64 	%rd3, %rd43, %rd49;
	mul.wide.u32 	%rd50, %r266, 2;
	add.s64 	%rd4, %rd44, %rd50;
	// begin inline asm
	cp.async.ca.shared.global.L2::256B [%r1], [%rd3], 16;
cp.async.ca.shared.global.L2::256B [%r2], [%rd4], 16;

	// end inline asm
	// begin inline asm
	cp.async.wait_all;

	// end inline asm
	bar.sync 	0;
	shr.u32 	%r269, %r241, 1;
	and.b32  	%r270, %r269, 48;
	mul.lo.s32 	%r271, %r242, 72;
	mad.lo.s32 	%r272, %r270, 72, %r271;
	add.s32 	%r273, %r251, %r271;
	mul.wide.u32 	%rd51, %r272, 2;
	add.s64 	%rd25, %rd48, %rd51;
	// begin inline asm
	{.reg .u64 u64addr;
 cvta.to.shared.u64 u64addr, %rd25;
 cvt.u32.u64 %r5, u64addr;}

	// end inline asm
	mul.wide.u32 	%rd52, %r273, 2;
	add.s64 	%rd53, %rd48, %rd52;
	add.s64 	%rd6, %rd53, 18432;
	// begin inline asm
	{.reg .u64 u64addr;
 cvta.to.shared.u64 u64addr, %rd6;
 cvt.u32.u64 %r6, u64addr;}

	// end inline asm
	// begin inline asm
	ldmatrix.sync.aligned.m8n8.x2.shared.b16       {%r7,%r8}, [%r5];
ldmatrix.sync.aligned.m8n8.x1.trans.shared.b16 {%r9},    [%r6];

	// end inline asm
	shl.b32 	%r274, %r264, 1;
	add.s64 	%rd7, %rd1, 9216;
	// begin inline asm
	{.reg .u64 u64addr;
 cvta.to.shared.u64 u64addr, %rd7;
 cvt.u32.u64 %r12, u64addr;}

	// end inline asm
	add.s64 	%rd8, %rd1, 27648;
	// begin inline asm
	{.reg .u64 u64addr;
 cvta.to.shared.u64 u64addr, %rd8;
 cvt.u32.u64 %r13, u64addr;}

	// end inline asm
	add.s32 	%r275, %r274, 128;
	cvt.u64.u32 	%rd54, %r275;
	and.b64  	%rd55, %rd54, 16368;
	add.s64 	%rd9, %rd43, %rd55;
	and.b64  	%rd56, %rd50, 8176;
	add.s64 	%rd10, %rd44, %rd56;
	// begin inline asm
	cp.async.ca.shared.global.L2::256B [%r12], [%rd9], 16;
cp.async.ca.shared.global.L2::256B [%r13], [%rd10], 16;

	// end inline asm
	// begin inline asm
	mma.sync.aligned.m16n8k8.row.col.f16.f16.f16.f16 {%r16, %r17}, {%r7, %r8}, {%r9}, {%r21, %r21};

	// end inline asm
	add.s64 	%rd27, %rd25, 16;
	// begin inline asm
	{.reg .u64 u64addr;
 cvta.to.shared.u64 u64addr, %rd27;
 cvt.u32.u64 %r23, u64addr;}

	// end inline asm
	// begin inline asm
	ldmatrix.sync.aligned.m8n8.x2.shared.b16       {%r24, %r25}, [%r23];

	// end inline asm
	add.s64 	%rd12, %rd53, 19584;
	// begin inline asm
	{.reg .u64 u64addr;
 cvta.to.shared.u64 u64addr, %rd12;
 cvt.u32.u64 %r27, u64addr;}

	// end inline asm
	// begin inline asm
	ldmatrix.sync.aligned.m8n8.x1.trans.shared.b16 {%r28},     [%r27];

	// end inline asm
	// begin inline asm
	mma.sync.aligned.m16n8k8.row.col.f16.f16.f16.f16 {%r30, %r31}, {%r24, %r25}, {%r28}, {%r16, %r17};

	// end inline asm
	add.s64 	%rd29, %rd25, 32;
	// begin inline asm
	{.reg .u64 u64addr;
 cvta.to.shared.u64 u64addr, %rd29;
 cvt.u32.u64 %r37, u64addr;}

	// end inline asm
	// begin inline asm
	ldmatrix.sync.aligned.m8n8.x2.shared.b16       {%r38, %r39}, [%r37];

	// end inline asm
	add.s64 	%rd14, %rd53, 20736;
	// begin inline asm
	{.reg .u64 u64addr;
 cvta.to.shared.u64 u64addr, %rd14;
 cvt.u32.u64 %r41, u64addr;}

	// end inline asm
	// begin inline asm
	ldmatrix.sync.aligned.m8n8.x1.trans.shared.b16 {%r42},     [%r41];

	// end inline asm
	// begin inline asm
	mma.sync.aligned.m16n8k8.row.col.f16.f16.f16.f16 {%r44, %r45}, {%r38, %r39}, {%r42}, {%r30, %r31};

	// end inline asm
	add.s64 	%rd31, %rd25, 48;
	// begin inline asm
	{.reg .u64 u64addr;
 cvta.to.shared.u64 u64addr, %rd31;
 cvt.u32.u64 %r51, u64addr;}

	// end inline asm
	// begin inline asm
	ldmatrix.sync.aligned.m8n8.x2.shared.b16       {%r52, %r53}, [%r51];

	// end inline asm
	add.s64 	%rd16, %rd53, 21888;
	// begin inline asm
	{.reg .u64 u64addr;
 cvta.to.shared.u64 u64addr, %rd16;
 cvt.u32.u64 %r55, u64addr;}

	// end inline asm
	// begin inline asm
	ldmatrix.sync.aligned.m8n8.x1.trans.shared.b16 {%r56},     [%r55];

	// end inline asm
	// begin inline asm
	mma.sync.aligned.m16n8k8.row.col.f16.f16.f16.f16 {%r58, %r59}, {%r52, %r53}, {%r56}, {%r44, %r45};

	// end inline asm
	add.s64 	%rd33, %rd25, 64;
	// begin inline asm
	{.reg .u64 u64addr;
 cvta.to.shared.u64 u64addr, %rd33;
 cvt.u32.u64 %r65, u64addr;}

	// end inline asm
	// begin inline asm
	ldmatrix.sync.aligned.m8n8.x2.shared.b16       {%r66, %r67}, [%r65];

	// end inline asm
	add.s64 	%rd18, %rd53, 23040;
	// begin inline asm
	{.reg .u64 u64addr;
 cvta.to.shared.u64 u64addr, %rd18;
 cvt.u32.u64 %r69, u64addr;}

	// end inline asm
	// begin inline asm
	ldmatrix.sync.aligned.m8n8.x1.trans.shared.b16 {%r70},     [%r69];

	// end inline asm
	// begin inline asm
	mma.sync.aligned.m16n8k8.row.col.f16.f16.f16.f16 {%r72, %r73}, {%r66, %r67}, {%r70}, {%r58, %r59};

	// end inline asm
	add.s64 	%rd35, %rd25, 80;
	// begin inline asm
	{.reg .u64 u64addr;
 cvta.to.shared.u64 u64addr, %rd35;
 cvt.u32.u64 %r79, u64addr;}

	// end inline asm
	// begin inline asm
	ldmatrix.sync.aligned.m8n8.x2.shared.b16       {%r80, %r81}, [%r79];

	// end inline asm
	add.s64 	%rd20, %rd53, 24192;
	// begin inline asm
	{.reg .u64 u64addr;
 cvta.to.shared.u64 u64addr, %rd20;
 cvt.u32.u64 %r83, u64addr;}

	// end inline asm
	// begin inline asm
	ldmatrix.sync.aligned.m8n8.x1.trans.shared.b16 {%r84},     [%r83];

	// end inline asm
	// begin inline asm
	mma.sync.aligned.m16n8k8.row.col.f16.f16.f16.f16 {%r86, %r87}, {%r80, %r81}, {%r84}, {%r72, %r73};

	// end inline asm
	add.s64 	%rd37, %rd25, 96;
	// begin inline asm
	{.reg .u64 u64addr;
 cvta.to.shared.u64 u64addr, %rd37;
 cvt.u32.u64 %r93, u64addr;}

	// end inline asm
	// begin inline asm
	ldmatrix.sync.aligned.m8n8.x2.shared.b16       {%r94, %r95}, [%r93];

	// end inline asm
	add.s64 	%rd22, %rd53, 25344;
	// begin inline asm
	{.reg .u64 u64addr;
 cvta.to.shared.u64 u64addr, %rd22;
 cvt.u32.u64 %r97, u64addr;}

	// end inline asm
	// begin inline asm
	ldmatrix.sync.aligned.m8n8.x1.trans.shared.b16 {%r98},     [%r97];

	// end inline asm
	// begin inline asm
	mma.sync.aligned.m16n8k8.row.col.f16.f16.f16.f16 {%r100, %r101}, {%r94, %r95}, {%r98}, {%r86, %r87};

	// end inline asm
	add.s64 	%rd39, %rd25, 112;
	// begin inline asm
	{.reg .u64 u64addr;
 cvta.to.shared.u64 u64addr, %rd39;
 cvt.u32.u64 %r107, u64addr;}

	// end inline asm
	// begin inline asm
	ldmatrix.sync.aligned.m8n8.x2.shared.b16       {%r108, %r109}, [%r107];

	// end inline asm
	add.s64 	%rd24, %rd53, 26496;
	// begin inline asm
	{.reg .u64 u64addr;
 cvta.to.shared.u64 u64addr, %rd24;
 cvt.u32.u64 %r111, u64addr;}

	// end inline asm
	// begin inline asm
	ldmatrix.sync.aligned.m8n8.x1.trans.shared.b16 {%r112},     [%r111];

	// end inline asm
	// begin inline asm
	mma.sync.aligned.m16n8k8.row.col.f16.f16.f16.f16 {%r114, %r115}, {%r108, %r109}, {%r112}, {%r100, %r101};

	// end inline asm
	// begin inline asm
	{.reg .u64 u64addr;
 cvta.to.shared.u64 u64addr, %rd25;
 cvt.u32.u64 %r121, u64addr;}

	// end inline asm
	// begin inline asm
	ldmatrix.sync.aligned.m8n8.x2.shared.b16       {%r122, %r123}, [%r121];

	// end inline asm
	add.s64 	%rd26, %rd53, 18448;
	// begin inline asm
	{.reg .u64 u64addr;
 cvta.to.shared.u64 u64addr, %rd26;
 cvt.u32.u64 %r125, u64addr;}

	// end inline asm
	// begin inline asm
	ldmatrix.sync.aligned.m8n8.x1.trans.shared.b16 {%r126},     [%r125];

	// end inline asm
	// begin inline asm
	mma.sync.aligned.m16n8k8.row.col.f16.f16.f16.f16 {%r128, %r129}, {%r122, %r123}, {%r126}, {%r21, %r21};

	// end inline asm
	// begin inline asm
	{.reg .u64 u64addr;
 cvta.to.shared.u64 u64addr, %rd27;
 cvt.u32.u64 %r135, u64addr;}

	// end inline asm
	// begin inline asm
	ldmatrix.sync.aligned.m8n8.x2.shared.b16       {%r136, %r137}, [%r135];

	// end inline asm
	add.s64 	%rd28, %rd53, 19600;
	// begin inline asm
	{.reg .u64 u64addr;
 cvta.to.shared.u64 u64addr, %rd28;
 cvt.u32.u64 %r139, u64addr;}

	// end inline asm
	// begin inline asm
	ldmatrix.sync.aligned.m8n8.x1.trans.shared.b16 {%r140},     [%r139];

	// end inline asm
	// begin inline asm
	mma.sync.aligned.m16n8k8.row.col.f16.f16.f16.f16 {%r142, %r143}, {%r136, %r137}, {%r140}, {%r128, %r129};

	// end inline asm
	// begin inline asm
	{.reg .u64 u64addr;
 cvta.to.shared.u64 u64addr, %rd29;
 cvt.u32.u64 %r149, u64addr;}

	// end inline asm
	// begin inline asm
	ldmatrix.sync.aligned.m8n8.x2.shared.b16       {%r150, %r151}, [%r149];

	// end inline asm
	add.s64 	%rd30, %rd53, 20752;
	// begin inline asm
	{.reg .u64 u64addr;
 cvta.to.shared.u64 u64addr, %rd30;
 cvt.u32.u64 %r153, u64addr;}

	// end inline asm
	// begin inline asm
	ldmatrix.sync.aligned.m8n8.x1.trans.shared.b16 {%r154},     [%r153];

	// end inline asm
	// begin inline asm
	mma.sync.aligned.m16n8k8.row.col.f16.f16.f16.f16 {%r156, %r157}, {%r150, %r151}, {%r154}, {%r142, %r143};

	// end inline asm
	// begin inline asm
	{.reg .u64 u64addr;
 cvta.to.shared.u64 u64addr, %rd31;
 cvt.u32.u64 %r163, u64addr;}

	// end inline asm
	// begin inline asm
	ldmatrix.sync.aligned.m8n8.x2.shared.b16       {%r164, %r165}, [%r163];

	// end inline asm
	add.s64 	%rd32, %rd53, 21904;
	// begin inline asm
	{.reg .u64 u64addr;
 cvta.to.shared.u64 u64addr, %rd32;
 cvt.u32.u64 %r167, u64addr;}

	// end inline asm
	// begin inline asm
	ldmatrix.sync.aligned.m8n8.x1.trans.shared.b16 {%r168},     [%r167];

	// end inline asm
	// begin inline asm
	mma.sync.aligned.m16n8k8.row.col.f16.f16.f16.f16 {%r170, %r171}, {%r164, %r165}, {%r168}, {%r156, %r157};

	// end inline asm
	// begin inline asm
	{.reg .u64 u64addr;
 cvta.to.shared.u64 u64addr, %rd33;
 cvt.u32.u64 %r177, u64addr;}

	// end inline asm
	// begin inline asm
	ldmatrix.sync.aligned.m8n8.x2.shared.b16       {%r178, %r179}, [%r177];

	// end inline asm
	add.s64 	%rd34, %rd53, 23056;
	// begin inline asm
	{.reg .u64 u64addr;
 cvta.to.shared.u64 u64addr, %rd34;
 cvt.u32.u64 %r181, u64addr;}

	// end inline asm
	// begin inline asm
	ldmatrix.sync.aligned.m8n8.x1.trans.shared.b16 {%r182},     [%r181];

	// end inline asm
	// begin inline asm
	mma.sync.aligned.m16n8k8.row.col.f16.f16.f16.f16 {%r184, %r185}, {%r178, %r179}, {%r182}, {%r170, %r171};

	// end inline asm
	// begin inline asm
	{.reg .u64 u64addr;
 cvta.to.shared.u64 u64addr, %rd35;
 cvt.u32.u64 %r191, u64addr;}

	// end inline asm
	// begin inline asm
	ldmatrix.sync.aligned.m8n8.x2.shared.b16       {%r192, %r193}, [%r191];

	// end inline asm
	add.s64 	%rd36, %rd53, 24208;
	// begin inline asm
	{.reg .u64 u64addr;
 cvta.to.shared.u64 u64addr, %rd36;
 cvt.u32.u64 %r195, u64addr;}

	// end inline asm
	// begin inline asm
	ldmatrix.sync.aligned.m8n8.x1.trans.shared.b16 {%r196},     [%r195];

	// end inline asm
	// begin inline asm
	mma.sync.aligned.m16n8k8.row.col.f16.f16.f16.f16 {%r198, %r199}, {%r192, %r193}, {%r196}, {%r184, %r185};

	// end inline asm
	// begin inline asm
	{.reg .u64 u64addr;
 cvta.to.shared.u64 u64addr, %rd37;
 cvt.u32.u64 %r205, u64addr;}

	// end inline asm
	// begin inline asm
	ldmatrix.sync.aligned.m8n8.x2.shared.b16       {%r206, %r207}, [%r205];

	// end inline asm
	add.s64 	%rd38, %rd53, 25360;
	// begin inline asm
	{.reg .u64 u64addr;
 cvta.to.shared.u64 u64addr, %rd38;
 cvt.u32.u64 %r209, u64addr;}

	// end inline asm
	// begin inline asm
	ldmatrix.sync.aligned.m8n8.x1.trans.shared.b16 {%r210},     [%r209];

	// end inline asm
	// begin inline asm
	mma.sync.aligned.m16n8k8.row.col.f16.f16.f16.f16 {%r212, %r213}, {%r206, %r207}, {%r210}, {%r198, %r199};

	// end inline asm
	// begin inline asm
	{.reg .u64 u64addr;
 cvta.to.shared.u64 u64addr, %rd39;
 cvt.u32.u64 %r219, u64addr;}

	// end inline asm
	// begin inline asm
	ldmatrix.sync.aligned.m8n8.x2.shared.b16       {%r220, %r221}, [%r219];

	// end inline asm
	add.s64 	%rd40, %rd53, 26512;
	// begin inline asm
	{.reg .u64 u64addr;
 cvta.to.shared.u64 u64addr, %rd40;
 cvt.u32.u64 %r223, u64addr;}

	// end inline asm
	// begin inline asm
	ldmatrix.sync.aligned.m8n8.x1.trans.shared.b16 {%r224},     [%r223];

	// end inline asm
	// begin inline asm
	mma.sync.aligned.m16n8k8.row.col.f16.f16.f16.f16 {%r226, %r227}, {%r220, %r221}, {%r224}, {%r212, %r213};

	// end inline asm
	// begin inline asm
	cp.async.wait_all;

	// end inline asm
	bar.sync 	0;
	add.s64 	%rd41, %rd25, 9216;
	// begin inline asm
	{.reg .u64 u64addr;
 cvta.to.shared.u64 u64addr, %rd41;
 cvt.u32.u64 %r233, u64addr;}

	// end inline asm
	// begin inline asm
	ldmatrix.sync.aligned.m8n8.x2.shared.b16       {%r234, %r235}, [%r233];

	// end inline asm
	add.s64 	%rd42, %rd53, 27648;
	// begin inline asm
	{.reg .u64 u64addr;
 cvta.to.shared.u64 u64addr, %rd42;
 cvt.u32.u64 %r237, u64addr;}

	// end inline asm
	// begin inline asm
	ldmatrix.sync.aligned.m8n8.x1.trans.shared.b16 {%r238},     [%r237];

	// end inline asm
	cvta.to.global.u64 	%rd57, %rd45;
	mul.wide.u32 	%rd58, %r259, 2;
	add.s64 	%rd59, %rd57, %rd58;
	st.global.u32 	[%rd59], %r114;
	shl.b32 	%r276, %r240, 3;
	add.s32 	%r277, %r276, %r259;
	mul.wide.u32 	%rd60, %r277, 2;
	add.s64 	%rd61, %rd57, %rd60;
	st.global.u32 	[%rd61], %r115;
	st.global.u32 	[%rd59+16], %r226;
	add.s32 	%r278, %r277, 8;
	mul.wide.u32 	%rd62, %r278, 2;
	add.s64 	%rd63, %rd57, %rd62;
	st.global.u32 	[%rd63], %r227;
	ret;

}


// ===== COMPILED SASS (sm_100) =====

	.target	sm_100

	.elftype	@"ET_EXEC"


//--------------------- .note.nv.tkinfo           --------------------------
	.section	.note.nv.tkinfo,"",@"SHT_NOTE"
	.sectionflags	@"SHF_NOTE_NV_TKINFO"
	.tkinfo
        /*0018*/ 	.word	0x00000002
        /*0030*/ 	.string	""
        /*0030*/ 	.string	"ptxas"
        /*0030*/ 	.string	"Cuda compilation tools, release 13.0, V13.0.88"
        /*0030*/ 	.string	"Build cuda_13.0.r13.0/compiler.36424714_0"
        /*0030*/ 	.string	"-arch sm_100 -m 64 "



//--------------------- .note.nv.cuinfo           --------------------------
	.section	.note.nv.cuinfo,"",@"SHT_NOTE"
	.sectionflags	@"SHF_NOTE_NV_CUINFO"
        /*0018*/ 	.short	0x0002
        /*001a*/ 	.short	0x0064
        /*001c*/ 	.short	0x0082
	.zero		2


//--------------------- .nv.info                  --------------------------
	.section	.nv.info,"",@"SHT_CUDA_INFO"
	.align	4


	//----- nvinfo : EIATTR_REGCOUNT
	.align		4
        /*0000*/ 	.byte	0x04, 0x2f
        /*0002*/ 	.short	(.L_1 - .L_0)
	.align		4
.L_0:
        /*0004*/ 	.word	index@(_Z29ada_hgemm_m64n64k64_fp16_sm89P6__halfS0_S0_S0_jjj)
        /*0008*/ 	.word	0x00000020


	//----- nvinfo : EIATTR_FRAME_SIZE
	.align		4
.L_1:
        /*000c*/ 	.byte	0x04, 0x11
        /*000e*/ 	.short	(.L_3 - .L_2)
	.align		4
.L_2:
        /*0010*/ 	.word	index@(_Z29ada_hgemm_m64n64k64_fp16_sm89P6__halfS0_S0_S0_jjj)
        /*0014*/ 	.word	0x00000000


	//----- nvinfo : EIATTR_MIN_STACK_SIZE
	.align		4
.L_3:
        /*0018*/ 	.byte	0x04, 0x12
        /*001a*/ 	.short	(.L_5 - .L_4)
	.align		4
.L_4:
        /*001c*/ 	.word	index@(_Z29ada_hgemm_m64n64k64_fp16_sm89P6__halfS0_S0_S0_jjj)
        /*0020*/ 	.word	0x00000000
.L_5:


//--------------------- .nv.compat                --------------------------
	.section	.nv.compat,"",@"SHT_CUDA_COMPAT_INFO"
	.align	4
        /*0000*/ 	.byte	0x02, 0x09, 0x00, 0x00, 0x02, 0x02, 0x01, 0x00, 0x02, 0x05, 0x05, 0x00, 0x03, 0x07, 0x01, 0x01
        /*0010*/ 	.byte	0x02, 0x03, 0x00, 0x00, 0x02, 0x06, 0x01, 0x00, 0x04, 0x0b, 0x08, 0x00, 0x09, 0x00, 0x00, 0x00
        /*0020*/ 	.byte	0x00, 0x00, 0x00, 0x00


//--------------------- .nv.info._Z29ada_hgemm_m64n64k64_fp16_sm89P6__halfS0_S0_S0_jjj --------------------------
	.section	.nv.info._Z29ada_hgemm_m64n64k64_fp16_sm89P6__halfS0_S0_S0_jjj,"",@"SHT_CUDA_INFO"
	.sectionflags	@""
	.align	4


	//----- nvinfo : EIATTR_CUDA_API_VERSION
	.align		4
        /*0000*/ 	.byte	0x04, 0x37
        /*0002*/ 	.short	(.L_7 - .L_6)
.L_6:
        /*0004*/ 	.word	0x00000082


	//----- nvinfo : EIATTR_KPARAM_INFO
	.align		4
.L_7:
        /*0008*/ 	.byte	0x04, 0x17
        /*000a*/ 	.short	(.L_9 - .L_8)
.L_8:
        /*000c*/ 	.word	0x00000000
        /*0010*/ 	.short	0x0006
        /*0012*/ 	.short	0x0028
        /*0014*/ 	.byte	0x00, 0xf0, 0x11, 0x00


	//----- nvinfo : EIATTR_KPARAM_INFO
	.align		4
.L_9:
        /*0018*/ 	.byte	0x04, 0x17
        /*001a*/ 	.short	(.L_11 - .L_10)
.L_10:
        /*001c*/ 	.word	0x00000000
        /*0020*/ 	.short	0x0005
        /*0022*/ 	.short	0x0024
        /*0024*/ 	.byte	0x00, 0xf0, 0x11, 0x00


	//----- nvinfo : EIATTR_KPARAM_INFO
	.align		4
.L_11:
        /*0028*/ 	.byte	0x04, 0x17
        /*002a*/ 	.short	(.L_13 - .L_12)
.L_12:
        /*002c*/ 	.word	0x00000000
        /*0030*/ 	.short	0x0004
        /*0032*/ 	.short	0x0020
        /*0034*/ 	.byte	0x00, 0xf0, 0x11, 0x00


	//----- nvinfo : EIATTR_KPARAM_INFO
	.align		4
.L_13:
        /*0038*/ 	.byte	0x04, 0x17
        /*003a*/ 	.short	(.L_15 - .L_14)
.L_14:
        /*003c*/ 	.word	0x00000000
        /*0040*/ 	.short	0x0003
        /*0042*/ 	.short	0x0018
        /*0044*/ 	.byte	0x00, 0xf5, 0x21, 0x00


	//----- nvinfo : EIATTR_KPARAM_INFO
	.align		4
.L_15:
        /*0048*/ 	.byte	0x04, 0x17
        /*004a*/ 	.short	(.L_17 - .L_16)
.L_16:
        /*004c*/ 	.word	0x00000000
        /*0050*/ 	.short	0x0002
        /*0052*/ 	.short	0x0010
        /*0054*/ 	.byte	0x00, 0xf5, 0x21, 0x00


	//----- nvinfo : EIATTR_KPARAM_INFO
	.align		4
.L_17:
        /*0058*/ 	.byte	0x04, 0x17
        /*005a*/ 	.short	(.L_19 - .L_18)
.L_18:
        /*005c*/ 	.word	0x00000000
        /*0060*/ 	.short	0x0001
        /*0062*/ 	.short	0x0008
        /*0064*/ 	.byte	0x00, 0xf5, 0x21, 0x00


	//----- nvinfo : EIATTR_KPARAM_INFO
	.align		4
.L_19:
        /*0068*/ 	.byte	0x04, 0x17
        /*006a*/ 	.short	(.L_21 - .L_20)
.L_20:
        /*006c*/ 	.word	0x00000000
        /*0070*/ 	.short	0x0000
        /*0072*/ 	.short	0x0000
        /*0074*/ 	.byte	0x00, 0xf5, 0x21, 0x00


	//----- nvinfo : EIATTR_SPARSE_MMA_MASK
	.align		4
.L_21:
        /*0078*/ 	.byte	0x03, 0x50
        /*007a*/ 	.short	0x0000


	//----- nvinfo : EIATTR_MAXREG_COUNT
	.align		4
        /*007c*/ 	.byte	0x03, 0x1b
        /*007e*/ 	.short	0x00ff


	//----- nvinfo : EIATTR_NUM_BARRIERS
	.align		4
        /*0080*/ 	.byte	0x02, 0x4c
        /*0082*/ 	.byte	0x01
	.zero		1


	//----- nvinfo : EIATTR_MERCURY_ISA_VERSION
	.align		4
        /*0084*/ 	.byte	0x03, 0x5f
        /*0086*/ 	.short	0x0101


	//----- nvinfo : EIATTR_VRC_CTA_INIT_COUNT
	.align		4
        /*0088*/ 	.byte	0x02, 0x4a
	.zero		1
	.zero		1


	//----- nvinfo : EIATTR_EXIT_INSTR_OFFSETS
	.align		4
        /*008c*/ 	.byte	0x04, 0x1c
        /*008e*/ 	.short	(.L_23 - .L_22)


	//   ....[0]....
.L_22:
        /*0090*/ 	.word	0x00000c90


	//----- nvinfo : EIATTR_CBANK_PARAM_SIZE
	.align		4
.L_23:
        /*0094*/ 	.byte	0x03, 0x19
        /*0096*/ 	.short	0x002c


	//----- nvinfo : EIATTR_PARAM_CBANK
	.align		4
        /*0098*/ 	.byte	0x04, 0x0a
        /*009a*/ 	.short	(.L_25 - .L_24)
	.align		4
.L_24:
        /*009c*/ 	.word	index@(.nv.constant0._Z29ada_hgemm_m64n64k64_fp16_sm89P6__halfS0_S0_S0_jjj)
        /*00a0*/ 	.short	0x0380
        /*00a2*/ 	.short	0x002c


	//----- nvinfo : EIATTR_SW_WAR
	.align		4
.L_25:
        /*00a4*/ 	.byte	0x04, 0x36
        /*00a6*/ 	.short	(.L_27 - .L_26)
.L_26:
        /*00a8*/ 	.word	0x00000008
.L_27:


//--------------------- .nv.callgraph             --------------------------
	.section	.nv.callgraph,"",@"SHT_CUDA_CALLGRAPH"
	.align	4
	.sectionentsize	8
	.align		4
        /*0000*/ 	.word	0x00000000
	.align		4
        /*0004*/ 	.word	0xffffffff
	.align		4
        /*0008*/ 	.word	0x00000000
	.align		4
        /*000c*/ 	.word	0xfffffffe
	.align		4
        /*0010*/ 	.word	0x00000000
	.align		4
        /*0014*/ 	.word	0xfffffffd
	.align		4
        /*0018*/ 	.word	0x00000000
	.align		4
        /*001c*/ 	.word	0xfffffffc


//--------------------- .text._Z29ada_hgemm_m64n64k64_fp16_sm89P6__halfS0_S0_S0_jjj --------------------------
	.section	.text._Z29ada_hgemm_m64n64k64_fp16_sm89P6__halfS0_S0_S0_jjj,"ax",@progbits
	.align	128
        .global         _Z29ada_hgemm_m64n64k64_fp16_sm89P6__halfS0_S0_S0_jjj
        .type           _Z29ada_hgemm_m64n64k64_fp16_sm89P6__halfS0_S0_S0_jjj,@function
        .size           _Z29ada_hgemm_m64n64k64_fp16_sm89P6__halfS0_S0_S0_jjj,(.L_x_1 - _Z29ada_hgemm_m64n64k64_fp16_sm89P6__halfS0_S0_S0_jjj)
        .other          _Z29ada_hgemm_m64n64k64_fp16_sm89P6__halfS0_S0_S0_jjj,@"STO_CUDA_ENTRY STV_DEFAULT"
_Z29ada_hgemm_m64n64k64_fp16_sm89P6__halfS0_S0_S0_jjj:
.text._Z29ada_hgemm_m64n64k64_fp16_sm89P6__halfS0_S0_S0_jjj:
[----:B------:R-:W-:Y:S01]  /*0000*/  LDC R1, c[0x0][0x37c] ;  /* 0x0000df00ff017b82 */ /* 0x000fe20000000800 */
[----:B------:R-:W1:Y:S01]  /*0010*/  S2R R3, SR_CgaCtaId ;  /* 0x0000000000037919 */ /* 0x000e620000008800 */
[----:B------:R-:W-:-:S06]  /*0020*/  MOV R0, 0x400 ;  /* 0x0000040000007802 */ /* 0x000fcc0000000f00 */
[----:B------:R-:W2:Y:S01]  /*0030*/  LDC.64 R20, c[0x0][0x380] ;  /* 0x0000e000ff147b82 */ /* 0x000ea20000000a00 */
[----:B------:R-:W3:Y:S01]  /*0040*/  LDCU.64 UR6, c[0x0][0x388] ;  /* 0x00007100ff0677ac */ /* 0x000ee20008000a00 */
[----:B------:R-:W4:Y:S01]  /*0050*/  S2R R2, SR_TID.X ;  /* 0x0000000000027919 */ /* 0x000f220000002100 */
[----:B------:R-:W5:Y:S01]  /*0060*/  LDCU.64 UR4, c[0x0][0x358] ;  /* 0x00006b00ff0477ac */ /* 0x000f620008000a00 */
[----:B------:R-:W3:Y:S01]  /*0070*/  S2R R5, SR_CTAID.Y ;  /* 0x0000000000057919 */ /* 0x000ee20000002600 */
[----:B------:R-:W5:Y:S01]  /*0080*/  LDCU.64 UR8, c[0x0][0x380] ;  /* 0x00007000ff0877ac */ /* 0x000f620008000a00 */
[----:B------:R-:W5:Y:S01]  /*0090*/  S2R R9, SR_SWINHI ;  /* 0x0000000000097919 */ /* 0x000f620000002f00 */
[----:B------:R-:W5:Y:S01]  /*00a0*/  S2R R4, SR_CTAID.X ;  /* 0x0000000000047919 */ /* 0x000f620000002500 */
[----:B-1----:R-:W-:Y:S01]  /*00b0*/  LEA R14, R3, R0, 0x18 ;  /* 0x00000000030e7211 */ /* 0x002fe200078ec0ff */
[----:B----4-:R-:W-:Y:S01]  /*00c0*/  IMAD.SHL.U32 R0, R2, 0x8, RZ ;  /* 0x0000000802007824 */ /* 0x010fe200078e00ff */
[----:B------:R-:W-:-:S02]  /*00d0*/  SHF.R.U32.HI R6, RZ, 0x3, R2 ;  /* 0x00000003ff067819 */ /* 0x000fc40000011602 */
[----:B------:R-:W-:Y:S01]  /*00e0*/  SHF.R.U32.HI R8, RZ, 0x1, R2 ;  /* 0x00000001ff087819 */ /* 0x000fe20000011602 */
[----:B---3--:R-:W-:Y:S01]  /*00f0*/  IMAD.SHL.U32 R3, R5, 0x40, RZ ;  /* 0x0000004005037824 */ /* 0x008fe200078e00ff */
[C---:B------:R-:W-:Y:S02]  /*0100*/  LOP3.LUT R10, R0.reuse, 0x38, RZ, 0xc0, !PT ;  /* 0x00000038000a7812 */ /* 0x040fe400078ec0ff */
[----:B------:R-:W-:Y:S02]  /*0110*/  LOP3.LUT R7, R0, 0x1fc0, RZ, 0xc0, !PT ;  /* 0x00001fc000077812 */ /* 0x000fe400078ec0ff */
[----:B------:R-:W-:Y:S02]  /*0120*/  MOV R14, R14 ;  /* 0x0000000e000e7202 */ /* 0x000fe40000000f00 */
[----:B-----5:R-:W-:Y:S01]  /*0130*/  MOV R15, R9 ;  /* 0x00000009000f7202 */ /* 0x020fe20000000f00 */
[----:B------:R-:W-:Y:S01]  /*0140*/  IMAD R9, R6, 0x48, R10 ;  /* 0x0000004806097824 */ /* 0x000fe200078e020a */
[----:B------:R-:W-:Y:S01]  /*0150*/  LOP3.LUT R5, R2, 0x1f, RZ, 0xc0, !PT ;  /* 0x0000001f02057812 */ /* 0x000fe200078ec0ff */
[----:B------:R-:W-:Y:S01]  /*0160*/  IMAD R18, R4, 0x1000, R7 ;  /* 0x0000100004127824 */ /* 0x000fe200078e0207 */
[----:B------:R-:W-:Y:S01]  /*0170*/  LOP3.LUT R11, R8, 0x30, RZ, 0xc0, !PT ;  /* 0x00000030080b7812 */ /* 0x000fe200078ec0ff */
[----:B------:R-:W-:Y:S01]  /*0180*/  IMAD.WIDE.U32 R8, R9, 0x2, R14 ;  /* 0x0000000209087825 */ /* 0x000fe200078e000e */
[----:B------:R-:W-:-:S02]  /*0190*/  IADD3 R16, PT, PT, R10, R7, R3 ;  /* 0x000000070a107210 */ /* 0x000fc40007ffe003 */
[----:B------:R-:W-:Y:S01]  /*01a0*/  LOP3.LUT R0, R6, 0x70, RZ, 0xc0, !PT ;  /* 0x0000007006007812 */ /* 0x000fe200078ec0ff */
[----:B------:R-:W-:Y:S01]  /*01b0*/  IMAD R5, R5, 0x48, RZ ;  /* 0x0000004805057824 */ /* 0x000fe200078e02ff */
[----:B------:R-:W-:Y:S01]  /*01c0*/  MOV R19, R8 ;  /* 0x0000000800137202 */ /* 0x000fe20000000f00 */
[----:B------:R-:W-:Y:S01]  /*01d0*/  IMAD.IADD R18, R18, 0x1, R10 ;  /* 0x0000000112127824 */ /* 0x000fe200078e020a */
[----:B------:R-:W-:Y:S01]  /*01e0*/  IADD3 R10, P0, PT, R8, 0x4800, RZ ;  /* 0x00004800080a7810 */ /* 0x000fe20007f1e0ff */
[----:B------:R-:W-:Y:S02]  /*01f0*/  IMAD R11, R11, 0x48, R5 ;  /* 0x000000480b0b7824 */ /* 0x000fe400078e0205 */
[----:B------:R-:W-:-:S04]  /*0200*/  IMAD.WIDE.U32 R16, R16, 0x2, RZ ;  /* 0x0000000210107825 */ /* 0x000fc800078e00ff */
[----:B------:R-:W-:Y:S01]  /*0210*/  IMAD.WIDE.U32 R12, R11, 0x2, R14 ;  /* 0x000000020b0c7825 */ /* 0x000fe200078e000e */
[----:B------:R-:W-:-:S03]  /*0220*/  IADD3 R6, P1, PT, R16, UR6, RZ ;  /* 0x0000000610067c10 */ /* 0x000fc6000ff3e0ff */
[----:B------:R-:W-:Y:S01]  /*0230*/  IMAD.X R11, RZ, RZ, R9, P0 ;  /* 0x000000ffff0b7224 */ /* 0x000fe200000e0609 */
[----:B------:R-:W-:Y:S01]  /*0240*/  IADD3.X R7, PT, PT, R17, UR7, RZ, P1, !PT ;  /* 0x0000000711077c10 */ /* 0x000fe20008ffe4ff */
[C---:B--2---:R-:W-:Y:S01]  /*0250*/  IMAD.WIDE.U32 R20, R18.reuse, 0x2, R20 ;  /* 0x0000000212147825 */ /* 0x044fe200078e0014 */
[----:B------:R-:W-:Y:S02]  /*0260*/  LEA R18, R18, 0x80, 0x1 ;  /* 0x0000008012127811 */ /* 0x000fe400078e08ff */
[----:B------:R-:W-:Y:S01]  /*0270*/  MOV R23, R10 ;  /* 0x0000000a00177202 */ /* 0x000fe20000000f00 */
[----:B------:R-:W-:Y:S01]  /*0280*/  IMAD.IADD R5, R0, 0x1, R5 ;  /* 0x0000000100057824 */ /* 0x000fe200078e0205 */
[----:B------:R-:W-:Y:S01]  /*0290*/  @!PT LDS RZ, [RZ] ;  /* 0x00000000fffff984 */ /* 0x000fe20000000800 */
[----:B------:R-:W-:Y:S01]  /*02a0*/  @!PT LDS RZ, [RZ] ;  /* 0x00000000fffff984 */ /* 0x000fe20000000800 */
[----:B------:R-:W-:Y:S01]  /*02b0*/  @!PT LDS RZ, [RZ] ;  /* 0x00000000fffff984 */ /* 0x000fe20000000800 */
[----:B------:R-:W-:Y:S01]  /*02c0*/  LDGSTS.E.LTC256B.128 [R19], desc[UR4][R20.64] ;  /* 0x0000000014137fae */ /* 0x000fe2000b9a1b04 */
[----:B------:R-:W-:Y:S01]  /*02d0*/  IADD3 R10, P0, PT, R8, 0x2400, RZ ;  /* 0x00002400080a7810 */ /* 0x000fe20007f1e0ff */
[----:B------:R-:W-:Y:S01]  /*02e0*/  IMAD R3, R4, 0x1000, R3 ;  /* 0x0000100004037824 */ /* 0x000fe200078e0203 */
[----:B------:R-:W-:Y:S01]  /*02f0*/  IADD3 R8, P1, PT, R8, 0x6c00, RZ ;  /* 0x00006c0008087810 */ /* 0x000fe20007f3e0ff */
[----:B------:R1:W-:Y:S01]  /*0300*/  LDGSTS.E.LTC256B.128 [R23], desc[UR4][R6.64] ;  /* 0x0000000006177fae */ /* 0x0003e2000b9a1b04 */
[----:B------:R-:W-:Y:S01]  /*0310*/  IMAD.WIDE.U32 R14, R5, 0x2, R14 ;  /* 0x00000002050e7825 */ /* 0x000fe200078e000e */
[----:B------:R-:W-:-:S02]  /*0320*/  LOP3.LUT R5, R16, 0x1ff0, RZ, 0xc0, !PT ;  /* 0x00001ff010057812 */ /* 0x000fc400078ec0ff */
[----:B------:R-:W0:Y:S01]  /*0330*/  LDGDEPBAR ;  /* 0x00000000000079af */ /* 0x000e220000000000 */
[--C-:B------:R-:W-:Y:S01]  /*0340*/  IMAD.X R11, RZ, RZ, R9.reuse, P0 ;  /* 0x000000ffff0b7224 */ /* 0x100fe200000e0609 */
[----:B------:R-:W-:Y:S01]  /*0350*/  IADD3 R16, P0, PT, R14, 0x4800, RZ ;  /* 0x000048000e107810 */ /* 0x000fe20007f1e0ff */
[----:B------:R-:W-:Y:S01]  /*0360*/  IMAD.X R9, RZ, RZ, R9, P1 ;  /* 0x000000ffff097224 */ /* 0x000fe200008e0609 */
[----:B------:R-:W-:Y:S02]  /*0370*/  LOP3.LUT R18, R18, 0x3ff0, RZ, 0xc0, !PT ;  /* 0x00003ff012127812 */ /* 0x000fe400078ec0ff */
[----:B------:R-:W-:Y:S01]  /*0380*/  MOV R25, R10 ;  /* 0x0000000a00197202 */ /* 0x000fe20000000f00 */
[----:B------:R-:W-:Y:S01]  /*0390*/  IMAD.X R17, RZ, RZ, R15, P0 ;  /* 0x000000ffff117224 */ /* 0x000fe200000e060f */
[----:B------:R-:W-:Y:S02]  /*03a0*/  IADD3 R10, P1, PT, R14, 0x4810, RZ ;  /* 0x000048100e0a7810 */ /* 0x000fe40007f3e0ff */
[----:B------:R-:W-:-:S02]  /*03b0*/  IADD3 R22, P0, PT, R18, UR8, RZ ;  /* 0x0000000812167c10 */ /* 0x000fc4000ff1e0ff */
[----:B-1----:R-:W-:Y:S01]  /*03c0*/  MOV R7, R16 ;  /* 0x0000001000077202 */ /* 0x002fe20000000f00 */
[----:B------:R-:W-:Y:S01]  /*03d0*/  IMAD.X R11, RZ, RZ, R15, P1 ;  /* 0x000000ffff0b7224 */ /* 0x000fe200008e060f */
[----:B------:R-:W-:Y:S01]  /*03e0*/  IADD3 R20, P1, PT, R5, UR6, RZ ;  /* 0x0000000605147c10 */ /* 0x000fe2000ff3e0ff */
[----:B------:R-:W-:Y:S01]  /*03f0*/  IMAD.X R23, RZ, RZ, UR9, P0 ;  /* 0x00000009ff177e24 */ /* 0x000fe200080e06ff */
[----:B------:R-:W-:Y:S02]  /*0400*/  MOV R24, R12 ;  /* 0x0000000c00187202 */ /* 0x000fe40000000f00 */
[----:B------:R-:W-:Y:S01]  /*0410*/  MOV R29, R8 ;  /* 0x00000008001d7202 */ /* 0x000fe20000000f00 */
[----:B------:R-:W-:Y:S01]  /*0420*/  IMAD.X R21, RZ, RZ, UR7, P1 ;  /* 0x00000007ff157e24 */ /* 0x000fe200088e06ff */
[----:B------:R-:W-:Y:S02]  /*0430*/  MOV R6, R10 ;  /* 0x0000000a00067202 */ /* 0x000fe40000000f00 */
[----:B------:R-:W-:Y:S01]  /*0440*/  IADD3 R16, P1, PT, R14, 0x4c80, RZ ;  /* 0x00004c800e107810 */ /* 0x000fe20007f3e0ff */
[----:B------:R-:W-:-:S04]  /*0450*/  DEPBAR.LE SB0, 0x0 ;  /* 0x000080000000791a */ /* 0x000fc80000000000 */
[----:B------:R-:W-:Y:S01]  /*0460*/  BAR.SYNC.DEFER_BLOCKING 0x0 ;  /* 0x0000000000007b1d */ /* 0x000fe20000010000 */
[----:B------:R-:W-:Y:S01]  /*0470*/  IADD3 R26, P0, PT, R12, 0x10, RZ ;  /* 0x000000100c1a7810 */ /* 0x000fe20007f1e0ff */
[----:B------:R-:W-:Y:S01]  /*0480*/  IMAD.X R17, RZ, RZ, R15, P1 ;  /* 0x000000ffff117224 */ /* 0x000fe200008e060f */
[----:B------:R-:W-:-:S03]  /*0490*/  IADD3 R18, P1, PT, R14, 0x4c90, RZ ;  /* 0x00004c900e127810 */ /* 0x000fc60007f3e0ff */
[----:B------:R-:W-:Y:S01]  /*04a0*/  IMAD.X R27, RZ, RZ, R13, P0 ;  /* 0x000000ffff1b7224 */ /* 0x000fe200000e060d */
[----:B------:R-:W-:Y:S01]  /*04b0*/  MOV R5, R16 ;  /* 0x0000001000057202 */ /* 0x000fe20000000f00 */
[----:B------:R-:W-:-:S03]  /*04c0*/  IMAD.X R19, RZ, RZ, R15, P1 ;  /* 0x000000ffff137224 */ /* 0x000fc600008e060f */
[----:B------:R-:W-:Y:S02]  /*04d0*/  MOV R16, R26 ;  /* 0x0000001a00107202 */ /* 0x000fe40000000f00 */
[----:B------:R-:W-:Y:S01]  /*04e0*/  MOV R26, R18 ;  /* 0x00000012001a7202 */ /* 0x000fe20000000f00 */
[----:B------:R-:W-:Y:S04]  /*04f0*/  LDSM.16.MT88 R7, [R7] ;  /* 0x000000000707783b */ /* 0x000fe80000004000 */
[----:B------:R-:W1:Y:S04]  /*0500*/  LDSM.16.M88.2 R10, [R24] ;  /* 0x00000000180a783b */ /* 0x000e680000000100 */
[----:B------:R-:W-:Y:S01]  /*0510*/  @!PT LDS RZ, [RZ] ;  /* 0x00000000fffff984 */ /* 0x000fe20000000800 */
[----:B------:R-:W-:Y:S01]  /*0520*/  @!PT LDS RZ, [RZ] ;  /* 0x00000000fffff984 */ /* 0x000fe20000000800 */
[----:B------:R-:W-:Y:S01]  /*0530*/  @!PT LDS RZ, [RZ] ;  /* 0x00000000fffff984 */ /* 0x000fe20000000800 */
[----:B------:R2:W-:Y:S04]  /*0540*/  LDGSTS.E.LTC256B.128 [R25], desc[UR4][R22.64] ;  /* 0x0000000016197fae */ /* 0x0005e8000b9a1b04 */
[----:B------:R3:W-:Y:S04]  /*0550*/  LDGSTS.E.LTC256B.128 [R29], desc[UR4][R20.64] ;  /* 0x00000000141d7fae */ /* 0x0007e8000b9a1b04 */
[----:B------:R-:W-:Y:S04]  /*0560*/  LDSM.16.MT88 R6, [R6] ;  /* 0x000000000606783b */ /* 0x000fe80000004000 */
[----:B------:R-:W4:Y:S01]  /*0570*/  LDSM.16.M88.2 R8, [R24] ;  /* 0x000000001808783b */ /* 0x000f220000000100 */
[----:B--2---:R-:W-:-:S03]  /*0580*/  IADD3 R22, P0, PT, R12, 0x20, RZ ;  /* 0x000000200c167810 */ /* 0x004fc60007f1e0ff */
[----:B------:R-:W-:Y:S01]  /*0590*/  LDSM.16.MT88 R5, [R5] ;  /* 0x000000000505783b */ /* 0x000fe20000004000 */
[C---:B---3--:R-:W-:Y:S01]  /*05a0*/  IADD3 R20, P1, PT, R14.reuse, 0x5100, RZ ;  /* 0x000051000e147810 */ /* 0x048fe20007f3e0ff */
[----:B------:R-:W-:Y:S02]  /*05b0*/  IMAD.X R23, RZ, RZ, R13, P0 ;  /* 0x000000ffff177224 */ /* 0x000fe400000e060d */
[----:B------:R-:W2:Y:S02]  /*05c0*/  LDSM.16.M88.2 R16, [R16] ;  /* 0x000000001010783b */ /* 0x000ea40000000100 */
[--C-:B------:R-:W-:Y:S01]  /*05d0*/  IMAD.X R21, RZ, RZ, R15.reuse, P1 ;  /* 0x000000ffff157224 */ /* 0x100fe200008e060f */
[----:B------:R-:W-:Y:S01]  /*05e0*/  IADD3 R18, P1, PT, R14, 0x5110, RZ ;  /* 0x000051100e127810 */ /* 0x000fe20007f3e0ff */
[----:B------:R3:W5:Y:S01]  /*05f0*/  LDSM.16.MT88 R24, [R26] ;  /* 0x000000001a18783b */ /* 0x0007620000004000 */
[----:B------:R-:W-:Y:S02]  /*0600*/  MOV R22, R22 ;  /* 0x0000001600167202 */ /* 0x000fe40000000f00 */
[----:B------:R-:W-:Y:S01]  /*0610*/  MOV R25, R20 ;  /* 0x0000001400197202 */ /* 0x000fe20000000f00 */
[----:B------:R-:W-:Y:S01]  /*0620*/  IMAD.X R19, RZ, RZ, R15, P1 ;  /* 0x000000ffff137224 */ /* 0x000fe200008e060f */
[----:B------:R-:W-:Y:S01]  /*0630*/  IADD3 R20, P0, PT, R12, 0x30, RZ ;  /* 0x000000300c147810 */ /* 0x000fe20007f1e0ff */
[----:B------:R-:W0:Y:S03]  /*0640*/  LDGDEPBAR ;  /* 0x00000000000079af */ /* 0x000e260000000000 */
[----:B------:R-:W-:Y:S01]  /*0650*/  MOV R27, R18 ;  /* 0x00000012001b7202 */ /* 0x000fe20000000f00 */
[----:B------:R-:W-:Y:S01]  /*0660*/  LDSM.16.M88.2 R22, [R22] ;  /* 0x000000001616783b */ /* 0x000fe20000000100 */
[----:B------:R-:W-:Y:S01]  /*0670*/  IADD3 R18, P1, PT, R14, 0x5580, RZ ;  /* 0x000055800e127810 */ /* 0x000fe20007f3e0ff */
[----:B-1----:R-:W-:Y:S01]  /*0680*/  HMMA.1688.F16 R10, R10, R7, RZ ;  /* 0x000000070a0a723c */ /* 0x002fe200000000ff */
[----:B------:R-:W-:Y:S01]  /*0690*/  IMAD.X R21, RZ, RZ, R13, P0 ;  /* 0x000000ffff157224 */ /* 0x000fe200000e060d */
[----:B------:R-:W1:Y:S02]  /*06a0*/  LDSM.16.MT88 R7, [R25] ;  /* 0x000000001907783b */ /* 0x000e640000004000 */
[----:B------:R-:W-:-:S02]  /*06b0*/  IMAD.X R19, RZ, RZ, R15, P1 ;  /* 0x000000ffff137224 */ /* 0x000fc400008e060f */
[----:B------:R-:W-:-:S03]  /*06c0*/  MOV R20, R20 ;  /* 0x0000001400147202 */ /* 0x000fc60000000f00 */
[----:B------:R-:W-:Y:S02]  /*06d0*/  MOV R28, R18 ;  /* 0x00000012001c7202 */ /* 0x000fe40000000f00 */
[----:B------:R-:W-:Y:S01]  /*06e0*/  IADD3 R18, P0, PT, R14, 0x5590, RZ ;  /* 0x000055900e127810 */ /* 0x000fe20007f1e0ff */
[----:B------:R-:W-:Y:S01]  /*06f0*/  LDSM.16.M88.2 R20, [R20] ;  /* 0x000000001414783b */ /* 0x000fe20000000100 */
[----:B----4-:R-:W-:Y:S03]  /*0700*/  HMMA.1688.F16 R8, R8, R6, RZ ;  /* 0x000000060808723c */ /* 0x010fe600000000ff */
[----:B------:R4:W1:Y:S01]  /*0710*/  LDSM.16.MT88 R6, [R27] ;  /* 0x000000001b06783b */ /* 0x0008620000004000 */
[----:B------:R-:W-:Y:S01]  /*0720*/  IMAD.X R19, RZ, RZ, R15, P0 ;  /* 0x000000ffff137224 */ /* 0x000fe200000e060f */
[----:B---3--:R-:W-:-:S04]  /*0730*/  IADD3 R26, P0, PT, R12, 0x40, RZ ;  /* 0x000000400c1a7810 */ /* 0x008fc80007f1e0ff */
[----:B------:R-:W-:Y:S01]  /*0740*/  MOV R29, R18 ;  /* 0x00000012001d7202 */ /* 0x000fe20000000f00 */
[----:B--2---:R-:W-:Y:S01]  /*0750*/  HMMA.1688.F16 R10, R16, R5, R10 ;  /* 0x00000005100a723c */ /* 0x004fe2000000000a */
[----:B------:R2:W3:Y:S01]  /*0760*/  LDSM.16.MT88 R5, [R28] ;  /* 0x000000001c05783b */ /* 0x0004e20000004000 */
[----:B------:R-:W-:Y:S01]  /*0770*/  IADD3 R18, P1, PT, R14, 0x5a00, RZ ;  /* 0x00005a000e127810 */ /* 0x000fe20007f3e0ff */
[----:B----4-:R-:W-:-:S04]  /*0780*/  IMAD.X R27, RZ, RZ, R13, P0 ;  /* 0x000000ffff1b7224 */ /* 0x010fc800000e060d */
[----:B------:R-:W-:-:S03]  /*0790*/  IMAD.X R19, RZ, RZ, R15, P1 ;  /* 0x000000ffff137224 */ /* 0x000fc600008e060f */
[----:B-----5:R-:W-:Y:S01]  /*07a0*/  HMMA.1688.F16 R16, R16, R24, R8 ;  /* 0x000000181010723c */ /* 0x020fe20000000008 */
[----:B------:R-:W4:Y:S01]  /*07b0*/  LDSM.16.MT88 R24, [R29] ;  /* 0x000000001d18783b */ /* 0x000f220000004000 */
[----:B------:R-:W-:Y:S02]  /*07c0*/  IADD3 R8, P1, PT, R14, 0x5a10, RZ ;  /* 0x00005a100e087810 */ /* 0x000fe40007f3e0ff */
[----:B------:R-:W-:Y:S02]  /*07d0*/  MOV R25, R18 ;  /* 0x0000001200197202 */ /* 0x000fe40000000f00 */
[----:B------:R-:W-:Y:S01]  /*07e0*/  MOV R18, R26 ;  /* 0x0000001a00127202 */ /* 0x000fe20000000f00 */
[----:B------:R-:W-:-:S03]  /*07f0*/  IMAD.X R9, RZ, RZ, R15, P1 ;  /* 0x000000ffff097224 */ /* 0x000fc600008e060f */
[----:B-1----:R-:W-:Y:S01]  /*0800*/  HMMA.1688.F16 R10, R22, R7, R10 ;  /* 0x00000007160a723c */ /* 0x002fe2000000000a */
[----:B------:R-:W-:Y:S01]  /*0810*/  LDSM.16.MT88 R7, [R25] ;  /* 0x000000001907783b */ /* 0x000fe20000004000 */
[----:B------:R-:W-:-:S03]  /*0820*/  MOV R26, R8 ;  /* 0x00000008001a7202 */ /* 0x000fc60000000f00 */
[----:B------:R-:W1:Y:S01]  /*0830*/  LDSM.16.M88.2 R18, [R18] ;  /* 0x000000001212783b */ /* 0x000e620000000100 */
[----:B------:R-:W-:-:S05]  /*0840*/  IADD3 R8, P1, PT, R14, 0x5e80, RZ ;  /* 0x00005e800e087810 */ /* 0x000fca0007f3e0ff */
[----:B------:R-:W-:Y:S01]  /*0850*/  IMAD.X R9, RZ, RZ, R15, P1 ;  /* 0x000000ffff097224 */ /* 0x000fe200008e060f */
[----:B------:R-:W-:Y:S01]  /*0860*/  HMMA.1688.F16 R22, R22, R6, R16 ;  /* 0x000000061616723c */ /* 0x000fe20000000010 */
[----:B------:R-:W-:Y:S01]  /*0870*/  IADD3 R16, P0, PT, R12, 0x50, RZ ;  /* 0x000000500c107810 */ /* 0x000fe20007f1e0ff */
[----:B------:R5:W1:Y:S02]  /*0880*/  LDSM.16.MT88 R6, [R26] ;  /* 0x000000001a06783b */ /* 0x000a640000004000 */
[----:B--2---:R-:W-:Y:S02]  /*0890*/  MOV R28, R8 ;  /* 0x00000008001c7202 */ /* 0x004fe40000000f00 */
[----:B------:R-:W-:Y:S01]  /*08a0*/  IMAD.X R17, RZ, RZ, R13, P0 ;  /* 0x000000ffff117224 */ /* 0x000fe200000e060d */
[----:B------:R-:W-:Y:S01]  /*08b0*/  IADD3 R8, P0, PT, R14, 0x5e90, RZ ;  /* 0x00005e900e087810 */ /* 0x000fe20007f1e0ff */
[----:B---3--:R-:W-:Y:S01]  /*08c0*/  HMMA.1688.F16 R10, R20, R5, R10 ;  /* 0x00000005140a723c */ /* 0x008fe2000000000a */
[----:B------:R-:W-:Y:S02]  /*08d0*/  LDSM.16.MT88 R5, [R28] ;  /* 0x000000001c05783b */ /* 0x000fe40000004000 */
[----:B------:R-:W-:Y:S01]  /*08e0*/  MOV R16, R16 ;  /* 0x0000001000107202 */ /* 0x000fe20000000f00 */
[----:B------:R-:W-:Y:S01]  /*08f0*/  IMAD.X R9, RZ, RZ, R15, P0 ;  /* 0x000000ffff097224 */ /* 0x000fe200000e060f */
[----:B-----5:R-:W-:-:S04]  /*0900*/  IADD3 R26, P0, PT, R12, 0x60, RZ ;  /* 0x000000600c1a7810 */ /* 0x020fc80007f1e0ff */
[----:B------:R-:W-:Y:S01]  /*0910*/  MOV R29, R8 ;  /* 0x00000008001d7202 */ /* 0x000fe20000000f00 */
[----:B------:R-:W2:Y:S01]  /*0920*/  LDSM.16.M88.2 R16, [R16] ;  /* 0x000000001010783b */ /* 0x000ea20000000100 */
[----:B------:R-:W-:Y:S01]  /*0930*/  IADD3 R8, P1, PT, R14, 0x6300, RZ ;  /* 0x000063000e087810 */ /* 0x000fe20007f3e0ff */
[----:B----4-:R-:W-:Y:S01]  /*0940*/  HMMA.1688.F16 R22, R20, R24, R22 ;  /* 0x000000181416723c */ /* 0x010fe20000000016 */
[----:B------:R-:W-:Y:S01]  /*0950*/  IMAD.X R27, RZ, RZ, R13, P0 ;  /* 0x000000ffff1b7224 */ /* 0x000fe200000e060d */
[----:B------:R-:W3:Y:S01]  /*0960*/  LDSM.16.MT88 R24, [R29] ;  /* 0x000000001d18783b */ /* 0x000ee20000004000 */
[----:B------:R-:W-:Y:S01]  /*0970*/  IADD3 R12, P0, PT, R12, 0x70, RZ ;  /* 0x000000700c0c7810 */ /* 0x000fe20007f1e0ff */
[----:B------:R-:W-:Y:S01]  /*0980*/  IMAD.X R9, RZ, RZ, R15, P1 ;  /* 0x000000ffff097224 */ /* 0x000fe200008e060f */
[----:B------:R-:W-:-:S03]  /*0990*/  IADD3 R20, P1, PT, R14, 0x6310, RZ ;  /* 0x000063100e147810 */ /* 0x000fc60007f3e0ff */
[----:B------:R-:W-:Y:S01]  /*09a0*/  IMAD.X R13, RZ, RZ, R13, P0 ;  /* 0x000000ffff0d7224 */ /* 0x000fe200000e060d */
[----:B------:R-:W-:Y:S01]  /*09b0*/  MOV R25, R8 ;  /* 0x0000000800197202 */ /* 0x000fe20000000f00 */
[--C-:B------:R-:W-:Y:S01]  /*09c0*/  IMAD.X R21, RZ, RZ, R15.reuse, P1 ;  /* 0x000000ffff157224 */ /* 0x100fe200008e060f */
[----:B------:R-:W-:Y:S01]  /*09d0*/  MOV R8, R26 ;  /* 0x0000001a00087202 */ /* 0x000fe20000000f00 */
[C---:B-1----:R-:W-:Y:S02]  /*09e0*/  HMMA.1688.F16 R10, R18.reuse, R7, R10 ;  /* 0x00000007120a723c */ /* 0x042fe4000000000a */
[----:B------:R-:W-:Y:S01]  /*09f0*/  LDSM.16.MT88 R7, [R25] ;  /* 0x000000001907783b */ /* 0x000fe20000004000 */
[----:B------:R-:W-:Y:S02]  /*0a00*/  MOV R26, R20 ;  /* 0x00000014001a7202 */ /* 0x000fe40000000f00 */
[C---:B------:R-:W-:Y:S01]  /*0a10*/  IADD3 R20, P1, PT, R14.reuse, 0x6780, RZ ;  /* 0x000067800e147810 */ /* 0x040fe20007f3e0ff */
[----:B------:R-:W1:Y:S01]  /*0a20*/  LDSM.16.M88.2 R8, [R8] ;  /* 0x000000000808783b */ /* 0x000e620000000100 */
[----:B------:R-:W-:Y:S01]  /*0a30*/  IADD3 R14, P0, PT, R14, 0x6790, RZ ;  /* 0x000067900e0e7810 */ /* 0x000fe20007f1e0ff */
[----:B------:R-:W-:Y:S02]  /*0a40*/  HMMA.1688.F16 R22, R18, R6, R22 ;  /* 0x000000061216723c */ /* 0x000fe40000000016 */
[----:B------:R-:W4:Y:S01]  /*0a50*/  LDSM.16.MT88 R6, [R26] ;  /* 0x000000001a06783b */ /* 0x000f220000004000 */
[--C-:B------:R-:W-:Y:S01]  /*0a60*/  IMAD.X R21, RZ, RZ, R15.reuse, P1 ;  /* 0x000000ffff157224 */ /* 0x100fe200008e060f */
[----:B------:R-:W-:Y:S01]  /*0a70*/  MOV R18, R12 ;  /* 0x0000000c00127202 */ /* 0x000fe20000000f00 */
[----:B------:R-:W-:-:S03]  /*0a80*/  IMAD.X R15, RZ, RZ, R15, P0 ;  /* 0x000000ffff0f7224 */ /* 0x000fc600000e060f */
[----:B------:R-:W-:Y:S02]  /*0a90*/  MOV R20, R20 ;  /* 0x0000001400147202 */ /* 0x000fe40000000f00 */
[----:B------:R-:W-:Y:S02]  /*0aa0*/  MOV R14, R14 ;  /* 0x0000000e000e7202 */ /* 0x000fe40000000f00 */
[----:B------:R-:W5:Y:S04]  /*0ab0*/  LDC R15, c[0x0][0x3a4] ;  /* 0x0000e900ff0f7b82 */ /* 0x000f680000000800 */
[----:B------:R-:W-:Y:S01]  /*0ac0*/  LDSM.16.MT88 R14, [R14] ;  /* 0x000000000e0e783b */ /* 0x000fe20000004000 */
[C---:B--2---:R-:W-:Y:S03]  /*0ad0*/  HMMA.1688.F16 R12, R16.reuse, R5, R10 ;  /* 0x00000005100c723c */ /* 0x044fe6000000000a */
[----:B------:R-:W-:Y:S04]  /*0ae0*/  LDSM.16.MT88 R5, [R20] ;  /* 0x000000001405783b */ /* 0x000fe80000004000 */
[----:B------:R-:W2:Y:S01]  /*0af0*/  LDSM.16.M88.2 R10, [R18] ;  /* 0x00000000120a783b */ /* 0x000ea20000000100 */
[----:B---3--:R-:W-:Y:S01]  /*0b00*/  HMMA.1688.F16 R22, R16, R24, R22 ;  /* 0x000000181016723c */ /* 0x008fe20000000016 */
[----:B------:R-:W-:-:S11]  /*0b10*/  DEPBAR.LE SB0, 0x0 ;  /* 0x000080000000791a */ /* 0x000fd60000000000 */
[C---:B-1----:R-:W-:Y:S08]  /*0b20*/  HMMA.1688.F16 R12, R8.reuse, R7, R12 ;  /* 0x00000007080c723c */ /* 0x042ff0000000000c */
[----:B----4-:R-:W-:Y:S01]  /*0b30*/  HMMA.1688.F16 R8, R8, R6, R22 ;  /* 0x000000060808723c */ /* 0x010fe20000000016 */
[----:B------:R-:W-:-:S05]  /*0b40*/  IMAD.SHL.U32 R6, R2, 0x10, RZ ;  /* 0x0000001002067824 */ /* 0x000fca00078e00ff */
[----:B------:R-:W-:Y:S02]  /*0b50*/  LOP3.LUT R4, R6, 0x1c0, RZ, 0xc0, !PT ;  /* 0x000001c006047812 */ /* 0x000fe400078ec0ff */
[----:B------:R-:W1:Y:S02]  /*0b60*/  LDC.64 R6, c[0x0][0x398] ;  /* 0x0000e600ff067b82 */ /* 0x000e640000000a00 */
[----:B------:R-:W-:Y:S01]  /*0b70*/  IADD3 R4, PT, PT, R4, R3, R0 ;  /* 0x0000000304047210 */ /* 0x000fe20007ffe000 */
[C---:B------:R-:W-:Y:S02]  /*0b80*/  IMAD.SHL.U32 R0, R2.reuse, 0x20, RZ ;  /* 0x0000002002007824 */ /* 0x040fe400078e00ff */
[----:B------:R-:W-:-:S03]  /*0b90*/  IMAD.SHL.U32 R2, R2, 0x2, RZ ;  /* 0x0000000202027824 */ /* 0x000fc600078e00ff */
[----:B------:R-:W-:Y:S02]  /*0ba0*/  LOP3.LUT R0, R0, 0xc00, RZ, 0xc0, !PT ;  /* 0x00000c0000007812 */ /* 0x000fe400078ec0ff */
[----:B------:R-:W-:Y:S01]  /*0bb0*/  LOP3.LUT R3, R2, 0x6, RZ, 0xc0, !PT ;  /* 0x0000000602037812 */ /* 0x000fe200078ec0ff */
[----:B--2---:R-:W-:Y:S03]  /*0bc0*/  HMMA.1688.F16 R12, R10, R5, R12 ;  /* 0x000000050a0c723c */ /* 0x004fe6000000000c */
[----:B------:R-:W-:-:S05]  /*0bd0*/  IADD3 R3, PT, PT, R0, R4, R3 ;  /* 0x0000000400037210 */ /* 0x000fca0007ffe003 */
[----:B------:R-:W-:Y:S01]  /*0be0*/  HMMA.1688.F16 R8, R10, R14, R8 ;  /* 0x0000000e0a08723c */ /* 0x000fe20000000008 */
[----:B-----5:R-:W-:-:S04]  /*0bf0*/  IMAD R15, R15, 0x8, R3 ;  /* 0x000000080f0f7824 */ /* 0x020fc800078e0203 */
[----:B------:R-:W-:Y:S02]  /*0c00*/  VIADD R11, R15, 0x8 ;  /* 0x000000080f0b7836 */ /* 0x000fe40000000000 */
[--C-:B-1----:R-:W-:Y:S01]  /*0c10*/  IMAD.WIDE.U32 R2, R3, 0x2, R6.reuse ;  /* 0x0000000203027825 */ /* 0x102fe200078e0006 */
[----:B------:R-:W-:Y:S03]  /*0c20*/  BAR.SYNC.DEFER_BLOCKING 0x0 ;  /* 0x0000000000007b1d */ /* 0x000fe60000010000 */
[----:B------:R-:W-:-:S04]  /*0c30*/  IMAD.WIDE.U32 R4, R15, 0x2, R6 ;  /* 0x000000020f047825 */ /* 0x000fc800078e0006 */
[----:B------:R-:W-:Y:S01]  /*0c40*/  IMAD.WIDE.U32 R6, R11, 0x2, R6 ;  /* 0x000000020b067825 */ /* 0x000fe200078e0006 */
[----:B------:R-:W-:Y:S04]  /*0c50*/  STG.E desc[UR4][R2.64], R12 ;  /* 0x0000000c02007986 */ /* 0x000fe8000c101904 */
[----:B------:R-:W-:Y:S04]  /*0c60*/  STG.E desc[UR4][R4.64], R13 ;  /* 0x0000000d04007986 */ /* 0x000fe8000c101904 */
[----:B------:R-:W-:Y:S04]  /*0c70*/  STG.E desc[UR4][R2.64+0x10], R8 ;  /* 0x0000100802007986 */ /* 0x000fe8000c101904 */
[----:B------:R-:W-:Y:S01]  /*0c80*/  STG.E desc[UR4][R6.64], R9 ;  /* 0x0000000906007986 */ /* 0x000fe2000c101904 */
[----:B------:R-:W-:Y:S05]  /*0c90*/  EXIT ;  /* 0x000000000000794d */ /* 0x000fea0003800000 */
.L_x_0:
[----:B------:R-:W-:-:S00]  /*0ca0*/  BRA `(.L_x_0) ;  /* 0xfffffffc00fc7947 */ /* 0x000fc0000383ffff */
[----:B------:R-:W-:-:S00]  /*0cb0*/  NOP ;  /* 0x0000000000007918 */ /* 0x000fc00000000000 */
        /* <DEDUP_REMOVED lines=12> */
.L_x_1:


//--------------------- .nv.shared._Z29ada_hgemm_m64n64k64_fp16_sm89P6__halfS0_S0_S0_jjj --------------------------
	.section	.nv.shared._Z29ada_hgemm_m64n64k64_fp16_sm89P6__halfS0_S0_S0_jjj,"aw",@nobits
	.sectionflags	@""
	.align	1024
	.zero		1024


//--------------------- .nv.shared.reserved.0     --------------------------
	.section	.nv.shared.reserved.0,"aw",@nobits
	.weak		__nv_reservedSMEM_offset_0_alias
	.size		__nv_reservedSMEM_offset_0_alias, 0, 64
	.other		__nv_reservedSMEM_offset_0_alias,@"STO_CUDA_RESERVED_SHARED STV_DEFAULT"
__nv_reservedSMEM_offset_0_alias:
	.zero		0
	.zero		64


//--------------------- .nv.constant0._Z29ada_hgemm_m64n64k64_fp16_sm89P6__halfS0_S0_S0_jjj --------------------------
	.section	.nv.constant0._Z29ada_hgemm_m64n64k64_fp16_sm89P6__halfS0_S0_S0_jjj,"a",@progbits
	.sectionflags	@""
	.align	4
.nv.constant0._Z29ada_hgemm_m64n64k64_fp16_sm89P6__halfS0_S0_S0_jjj:
	.zero		940


//--------------------- SYMBOLS --------------------------

	.type		.nv.reservedSmem.offset0,@object
	.size		.nv.reservedSmem.offset0,0x4
	.type		.nv.reservedSmem.cap,@object
	.size		.nv.reservedSmem.cap,0x4
